	.headerflags	@"EF_CUDA_TEXMODE_UNIFIED EF_CUDA_64BIT_ADDRESS EF_CUDA_ACCELERATORS EF_CUDA_SM90 EF_CUDA_VIRTUAL_SM(EF_CUDA_SM90)"
	.elftype	@"ET_EXEC"


//--------------------- .nv.info                  --------------------------
	.section	.nv.info,"",@"SHT_CUDA_INFO"
	.align	4


	//----- nvinfo : EIATTR_REGCOUNT
	.align		4
        /*0000*/ 	.byte	0x04, 0x2f
        /*0002*/ 	.short	(.L_3 - .L_2)
	.align		4
.L_2:
        /*0004*/ 	.word	index@(triton_poi_fused__native_batch_norm_legit_no_training_convolution_relu_threshold_backward_41)
        /*0008*/ 	.word	0x00000020


	//----- nvinfo : EIATTR_MIN_STACK_SIZE
	.align		4
.L_3:
        /*000c*/ 	.byte	0x04, 0x12
        /*000e*/ 	.short	(.L_5 - .L_4)
	.align		4
.L_4:
        /*0010*/ 	.word	index@(triton_poi_fused__native_batch_norm_legit_no_training_convolution_relu_threshold_backward_41)
        /*0014*/ 	.word	0x00000000


	//----- nvinfo : EIATTR_FRAME_SIZE
	.align		4
.L_5:
        /*0018*/ 	.byte	0x04, 0x11
        /*001a*/ 	.short	(.L_7 - .L_6)
	.align		4
.L_6:
        /*001c*/ 	.word	index@(triton_poi_fused__native_batch_norm_legit_no_training_convolution_relu_threshold_backward_41)
        /*0020*/ 	.word	0x00000000


	//----- nvinfo : EIATTR_MIN_STACK_SIZE
	.align		4
.L_7:
        /*0024*/ 	.byte	0x04, 0x12
        /*0026*/ 	.short	(.L_9 - .L_8)
	.align		4
.L_8:
        /*0028*/ 	.word	index@(triton_poi_fused__native_batch_norm_legit_no_training_convolution_relu_threshold_backward_41)
        /*002c*/ 	.word	0x00000000
.L_9:


//--------------------- .nv.info.triton_poi_fused__native_batch_norm_legit_no_training_convolution_relu_threshold_backward_41 --------------------------
	.section	.nv.info.triton_poi_fused__native_batch_norm_legit_no_training_convolution_relu_threshold_backward_41,"",@"SHT_CUDA_INFO"
	.sectionflags	@""
	.align	4


	//----- nvinfo : EIATTR_CUDA_API_VERSION
	.align		4
        /*0000*/ 	.byte	0x04, 0x37
        /*0002*/ 	.short	(.L_11 - .L_10)
.L_10:
        /*0004*/ 	.word	0x0000007c


	//----- nvinfo : EIATTR_KPARAM_INFO
	.align		4
.L_11:
        /*0008*/ 	.byte	0x04, 0x17
        /*000a*/ 	.short	(.L_13 - .L_12)
.L_12:
        /*000c*/ 	.word	0x00000000
        /*0010*/ 	.short	0x0008
        /*0012*/ 	.short	0x0040
        /*0014*/ 	.byte	0x00, 0xf0, 0x11, 0x00


	//----- nvinfo : EIATTR_KPARAM_INFO
	.align		4
.L_13:
        /*0018*/ 	.byte	0x04, 0x17
        /*001a*/ 	.short	(.L_15 - .L_14)
.L_14:
        /*001c*/ 	.word	0x00000000
        /*0020*/ 	.short	0x0007
        /*0022*/ 	.short	0x0038
        /*0024*/ 	.byte	0x00, 0xf4, 0x21, 0x00


	//----- nvinfo : EIATTR_KPARAM_INFO
	.align		4
.L_15:
        /*0028*/ 	.byte	0x04, 0x17
        /*002a*/ 	.short	(.L_17 - .L_16)
.L_16:
        /*002c*/ 	.word	0x00000000
        /*0030*/ 	.short	0x0006
        /*0032*/ 	.short	0x0030
        /*0034*/ 	.byte	0x00, 0xf4, 0x21, 0x00


	//----- nvinfo : EIATTR_KPARAM_INFO
	.align		4
.L_17:
        /*0038*/ 	.byte	0x04, 0x17
        /*003a*/ 	.short	(.L_19 - .L_18)
.L_18:
        /*003c*/ 	.word	0x00000000
        /*0040*/ 	.short	0x0005
        /*0042*/ 	.short	0x0028
        /*0044*/ 	.byte	0x00, 0xf4, 0x21, 0x00


	//----- nvinfo : EIATTR_KPARAM_INFO
	.align		4
.L_19:
        /*0048*/ 	.byte	0x04, 0x17
        /*004a*/ 	.short	(.L_21 - .L_20)
.L_20:
        /*004c*/ 	.word	0x00000000
        /*0050*/ 	.short	0x0004
        /*0052*/ 	.short	0x0020
        /*0054*/ 	.byte	0x00, 0xf4, 0x21, 0x00


	//----- nvinfo : EIATTR_KPARAM_INFO
	.align		4
.L_21:
        /*0058*/ 	.byte	0x04, 0x17
        /*005a*/ 	.short	(.L_23 - .L_22)
.L_22:
        /*005c*/ 	.word	0x00000000
        /*0060*/ 	.short	0x0003
        /*0062*/ 	.short	0x0018
        /*0064*/ 	.byte	0x00, 0xf4, 0x21, 0x00


	//----- nvinfo : EIATTR_KPARAM_INFO
	.align		4
.L_23:
        /*0068*/ 	.byte	0x04, 0x17
        /*006a*/ 	.short	(.L_25 - .L_24)
.L_24:
        /*006c*/ 	.word	0x00000000
        /*0070*/ 	.short	0x0002
        /*0072*/ 	.short	0x0010
        /*0074*/ 	.byte	0x00, 0xf4, 0x21, 0x00


	//----- nvinfo : EIATTR_KPARAM_INFO
	.align		4
.L_25:
        /*0078*/ 	.byte	0x04, 0x17
        /*007a*/ 	.short	(.L_27 - .L_26)
.L_26:
        /*007c*/ 	.word	0x00000000
        /*0080*/ 	.short	0x0001
        /*0082*/ 	.short	0x0008
        /*0084*/ 	.byte	0x00, 0xf4, 0x21, 0x00


	//----- nvinfo : EIATTR_KPARAM_INFO
	.align		4
.L_27:
        /*0088*/ 	.byte	0x04, 0x17
        /*008a*/ 	.short	(.L_29 - .L_28)
.L_28:
        /*008c*/ 	.word	0x00000000
        /*0090*/ 	.short	0x0000
        /*0092*/ 	.short	0x0000
        /*0094*/ 	.byte	0x00, 0xf4, 0x21, 0x00


	//----- nvinfo : EIATTR_SPARSE_MMA_MASK
	.align		4
.L_29:
        /*0098*/ 	.byte	0x03, 0x50
        /*009a*/ 	.short	0x0000


	//----- nvinfo : EIATTR_MAXREG_COUNT
	.align		4
        /*009c*/ 	.byte	0x03, 0x1b
        /*009e*/ 	.short	0x00ff


	//----- nvinfo : EIATTR_EXIT_INSTR_OFFSETS
	.align		4
        /*00a0*/ 	.byte	0x04, 0x1c
        /*00a2*/ 	.short	(.L_31 - .L_30)


	//   ....[0]....
.L_30:
        /*00a4*/ 	.word	0x000009a0


	//----- nvinfo : EIATTR_REQNTID
	.align		4
.L_31:
        /*00a8*/ 	.byte	0x04, 0x10
        /*00aa*/ 	.short	(.L_33 - .L_32)
.L_32:
        /*00ac*/ 	.word	0x00000080
        /*00b0*/ 	.word	0x00000001
        /*00b4*/ 	.word	0x00000001


	//----- nvinfo : EIATTR_CBANK_PARAM_SIZE
	.align		4
.L_33:
        /*00b8*/ 	.byte	0x03, 0x19
        /*00ba*/ 	.short	0x0044


	//----- nvinfo : EIATTR_PARAM_CBANK
	.align		4
        /*00bc*/ 	.byte	0x04, 0x0a
        /*00be*/ 	.short	(.L_35 - .L_34)
	.align		4
.L_34:
        /*00c0*/ 	.word	index@(.nv.constant0.triton_poi_fused__native_batch_norm_legit_no_training_convolution_relu_threshold_backward_41)
        /*00c4*/ 	.short	0x0210
        /*00c6*/ 	.short	0x0044


	//----- nvinfo : EIATTR_SW_WAR
	.align		4
.L_35:
        /*00c8*/ 	.byte	0x04, 0x36
        /*00ca*/ 	.short	(.L_37 - .L_36)
.L_36:
        /*00cc*/ 	.word	0x00000008
.L_37:


//--------------------- .nv.callgraph             --------------------------
	.section	.nv.callgraph,"",@"SHT_CUDA_CALLGRAPH"
	.align	4
	.sectionentsize	8
	.align		4
        /*0000*/ 	.word	0x00000000
	.align		4
        /*0004*/ 	.word	0xffffffff
	.align		4
        /*0008*/ 	.word	0x00000000
	.align		4
        /*000c*/ 	.word	0xfffffffe
	.align		4
        /*0010*/ 	.word	0x00000000
	.align		4
        /*0014*/ 	.word	0xfffffffd
	.align		4
        /*0018*/ 	.word	0x00000000
	.align		4
        /*001c*/ 	.word	0xfffffffc


//--------------------- .nv.constant4             --------------------------
	.section	.nv.constant4,"a",@progbits
	.align	8
	.align		8
.nv.constant4:
        /*0000*/ 	.dword	_$_str
	.align		8
        /*0008*/ 	.dword	_$_str_$_2


//--------------------- .text.triton_poi_fused__native_batch_norm_legit_no_training_convolution_relu_threshold_backward_41 --------------------------
	.section	.text.triton_poi_fused__native_batch_norm_legit_no_training_convolution_relu_threshold_backward_41,"ax",@progbits
	.sectionflags	@"SHF_BARRIERS=1"
	.align	128
        .global         triton_poi_fused__native_batch_norm_legit_no_training_convolution_relu_threshold_backward_41
        .type           triton_poi_fused__native_batch_norm_legit_no_training_convolution_relu_threshold_backward_41,@function
        .size           triton_poi_fused__native_batch_norm_legit_no_training_convolution_relu_threshold_backward_41,(.L_x_1 - triton_poi_fused__native_batch_norm_legit_no_training_convolution_relu_threshold_backward_41)
        .other          triton_poi_fused__native_batch_norm_legit_no_training_convolution_relu_threshold_backward_41,@"STO_CUDA_ENTRY STV_DEFAULT"
triton_poi_fused__native_batch_norm_legit_no_training_convolution_relu_threshold_backward_41:
.text.triton_poi_fused__native_batch_norm_legit_no_training_convolution_relu_threshold_backward_41:
[----:B------:R-:W-:Y:S01]  /*0000*/  LDC R1, c[0x0][0x28] ;  /* 0x00000a00ff017b82 */ /* 0x000fe20000000800 */
[----:B------:R-:W1:Y:S07]  /*0010*/  S2R R16, SR_TID.X ;  /* 0x0000000000107919 */ /* 0x000e6e0000002100 */
[----:B------:R-:W2:Y:S01]  /*0020*/  LDC.64 R12, c[0x0][0x228] ;  /* 0x00008a00ff0c7b82 */ /* 0x000ea20000000a00 */
[----:B------:R-:W-:Y:S01]  /*0030*/  ULDC.64 UR6, c[0x0][0x208] ;  /* 0x0000820000067ab9 */ /* 0x000fe20000000a00 */
[----:B------:R-:W3:Y:S06]  /*0040*/  S2R R0, SR_CTAID.X ;  /* 0x0000000000007919 */ /* 0x000eec0000002500 */
[----:B------:R-:W4:Y:S08]  /*0050*/  LDC.64 R22, c[0x0][0x210] ;  /* 0x00008400ff167b82 */ /* 0x000f300000000a00 */
[----:B------:R-:W5:Y:S08]  /*0060*/  LDC.64 R28, c[0x0][0x218] ;  /* 0x00008600ff1c7b82 */ /* 0x000f700000000a00 */
[----:B------:R-:W2:Y:S08]  /*0070*/  LDC.64 R24, c[0x0][0x220] ;  /* 0x00008800ff187b82 */ /* 0x000eb00000000a00 */
[----:B------:R-:W5:Y:S01]  /*0080*/  LDC.64 R14, c[0x0][0x230] ;  /* 0x00008c00ff0e7b82 */ /* 0x000f620000000a00 */
[----:B-1----:R-:W-:-:S07]  /*0090*/  IMAD.SHL.U32 R2, R16, 0x8, RZ ;  /* 0x0000000810027824 */ /* 0x002fce00078e00ff */
[----:B------:R-:W1:Y:S01]  /*00a0*/  S2UR UR5, SR_CgaCtaId ;  /* 0x00000000000579c3 */ /* 0x000e620000008800 */
[----:B---3--:R-:W-:Y:S01]  /*00b0*/  IMAD.SHL.U32 R19, R0, 0x400, RZ ;  /* 0x0000040000137824 */ /* 0x008fe200078e00ff */
[----:B------:R-:W-:Y:S01]  /*00c0*/  SHF.R.S32.HI R3, RZ, 0x15, R0 ;  /* 0x00000015ff037819 */ /* 0x000fe20000011400 */
[----:B------:R-:W-:Y:S01]  /*00d0*/  UMOV UR4, 0x400 ;  /* 0x0000040000047882 */ /* 0x000fe20000000000 */
[----:B------:R-:W-:Y:S01]  /*00e0*/  LOP3.LUT R2, R2, 0x3f8, RZ, 0xc0, !PT ;  /* 0x000003f802027812 */ /* 0x000fe200078ec0ff */
[----:B------:R-:W-:Y:S01]  /*00f0*/  ULDC.64 UR8, c[0x0][0x248] ;  /* 0x0000920000087ab9 */ /* 0x000fe20000000a00 */
[----:B------:R-:W-:Y:S02]  /*0100*/  SGXT R3, R3, 0x1 ;  /* 0x000000010303781a */ /* 0x000fe40000000200 */
[----:B------:R-:W-:-:S04]  /*0110*/  LOP3.LUT R0, R19, R2, RZ, 0xfc, !PT ;  /* 0x0000000213007212 */ /* 0x000fc800078efcff */
[----:B------:R-:W-:-:S04]  /*0120*/  LEA.HI R3, R3, R0, RZ, 0xa ;  /* 0x0000000003037211 */ /* 0x000fc800078f50ff */
[----:B------:R-:W-:-:S04]  /*0130*/  SHF.R.S32.HI R3, RZ, 0xa, R3 ;  /* 0x0000000aff037819 */ /* 0x000fc80000011403 */
[----:B------:R-:W-:-:S04]  /*0140*/  LEA.HI R4, R3, R3, RZ, 0x7 ;  /* 0x0000000303047211 */ /* 0x000fc800078f38ff */
[----:B------:R-:W-:-:S05]  /*0150*/  LOP3.LUT R4, R4, 0xffffff80, RZ, 0xc0, !PT ;  /* 0xffffff8004047812 */ /* 0x000fca00078ec0ff */
[----:B------:R-:W-:-:S04]  /*0160*/  IMAD.IADD R17, R3, 0x1, -R4 ;  /* 0x0000000103117824 */ /* 0x000fc800078e0a04 */
[----:B--2---:R-:W-:-:S05]  /*0170*/  IMAD.WIDE R12, R17, 0x4, R12 ;  /* 0x00000004110c7825 */ /* 0x004fca00078e020c */
[----:B------:R2:W3:Y:S01]  /*0180*/  LDG.E.EL R21, desc[UR6][R12.64] ;  /* 0x000000060c157981 */ /* 0x0004e2000c2e1900 */
[----:B----4-:R-:W-:-:S04]  /*0190*/  IMAD.WIDE R26, R0, 0x4, R22 ;  /* 0x00000004001a7825 */ /* 0x010fc800078e0216 */
[C---:B-----5:R-:W-:Y:S01]  /*01a0*/  IMAD.WIDE R28, R17.reuse, 0x4, R28 ;  /* 0x00000004111c7825 */ /* 0x060fe200078e021c */
[----:B------:R-:W4:Y:S04]  /*01b0*/  LDG.E.128 R4, desc[UR6][R26.64] ;  /* 0x000000061a047981 */ /* 0x000f28000c1e1d00 */
[----:B------:R5:W4:Y:S01]  /*01c0*/  LDG.E.EL R3, desc[UR6][R28.64] ;  /* 0x000000061c037981 */ /* 0x000b22000c2e1900 */
[C---:B0-----:R-:W-:Y:S01]  /*01d0*/  IMAD.WIDE R24, R17.reuse, 0x4, R24 ;  /* 0x0000000411187825 */ /* 0x041fe200078e0218 */
[----:B--2---:R-:W0:Y:S02]  /*01e0*/  LDC.64 R12, c[0x0][0x238] ;  /* 0x00008e00ff0c7b82 */ /* 0x004e240000000a00 */
[----:B------:R-:W2:Y:S04]  /*01f0*/  LDG.E.128 R8, desc[UR6][R26.64+0x10] ;  /* 0x000010061a087981 */ /* 0x000ea8000c1e1d00 */
[----:B------:R0:W2:Y:S01]  /*0200*/  LDG.E.EL R20, desc[UR6][R24.64] ;  /* 0x0000000618147981 */ /* 0x0000a2000c2e1900 */
[----:B------:R-:W-:-:S04]  /*0210*/  IMAD.WIDE R14, R17, 0x4, R14 ;  /* 0x00000004110e7825 */ /* 0x000fc800078e020e */
[----:B0-----:R-:W-:Y:S02]  /*0220*/  IMAD.WIDE R12, R17, 0x4, R12 ;  /* 0x00000004110c7825 */ /* 0x001fe400078e020c */
[----:B------:R-:W2:Y:S04]  /*0230*/  LDG.E.EL R17, desc[UR6][R14.64] ;  /* 0x000000060e117981 */ /* 0x000ea8000c2e1900 */
[----:B------:R0:W2:Y:S01]  /*0240*/  LDG.E.EL R18, desc[UR6][R12.64] ;  /* 0x000000060c127981 */ /* 0x0000a2000c2e1900 */
[----:B-1----:R-:W-:Y:S01]  /*0250*/  UPRMT UR4, UR5, 0x654, UR4 ;  /* 0x0000065405047896 */ /* 0x002fe20008000004 */
[----:B------:R-:W-:Y:S01]  /*0260*/  IMAD.SHL.U32 R16, R16, 0x4, RZ ;  /* 0x0000000410107824 */ /* 0x000fe200078e00ff */
[----:B-----5:R-:W-:Y:S01]  /*0270*/  SHF.R.S32.HI R28, RZ, 0x1f, R19 ;  /* 0x0000001fff1c7819 */ /* 0x020fe20000011413 */
[----:B------:R-:W-:-:S03]  /*0280*/  IMAD.MOV.U32 R25, RZ, RZ, 0x3e800000 ;  /* 0x3e800000ff197424 */ /* 0x000fc600078e00ff */
[----:B------:R-:W-:Y:S02]  /*0290*/  LEA R2, R2, UR4, 0x2 ;  /* 0x0000000402027c11 */ /* 0x000fe4000f8e10ff */
[----:B------:R-:W-:Y:S01]  /*02a0*/  LOP3.LUT R16, R16, 0x1fc, RZ, 0xc0, !PT ;  /* 0x000001fc10107812 */ /* 0x000fe200078ec0ff */
[----:B---3--:R-:W-:-:S06]  /*02b0*/  FADD R21, R21, 9.9999997473787516356e-06 ;  /* 0x3727c5ac15157421 */ /* 0x008fcc0000000000 */
[----:B------:R-:W1:Y:S01]  /*02c0*/  MUFU.SQRT R21, R21 ;  /* 0x0000001500157308 */ /* 0x000e620000002000 */
[--C-:B----4-:R-:W-:Y:S01]  /*02d0*/  FADD R4, R4, R3.reuse ;  /* 0x0000000304047221 */ /* 0x110fe20000000000 */
[--C-:B------:R-:W-:Y:S01]  /*02e0*/  FADD R5, R5, R3.reuse ;  /* 0x0000000305057221 */ /* 0x100fe20000000000 */
[--C-:B------:R-:W-:Y:S01]  /*02f0*/  FADD R6, R6, R3.reuse ;  /* 0x0000000306067221 */ /* 0x100fe20000000000 */
[--C-:B------:R-:W-:Y:S01]  /*0300*/  FADD R7, R7, R3.reuse ;  /* 0x0000000307077221 */ /* 0x100fe20000000000 */
[--C-:B--2---:R-:W-:Y:S01]  /*0310*/  FADD R8, R8, R3.reuse ;  /* 0x0000000308087221 */ /* 0x104fe20000000000 */
[--C-:B------:R-:W-:Y:S01]  /*0320*/  FADD R9, R9, R3.reuse ;  /* 0x0000000309097221 */ /* 0x100fe20000000000 */
[--C-:B------:R-:W-:Y:S01]  /*0330*/  FADD R10, R10, R3.reuse ;  /* 0x000000030a0a7221 */ /* 0x100fe20000000000 */
[----:B------:R-:W-:Y:S01]  /*0340*/  FADD R11, R11, R3 ;  /* 0x000000030b0b7221 */ /* 0x000fe20000000000 */
[----:B------:R-:W-:Y:S01]  /*0350*/  STS.128 [R2], R4 ;  /* 0x0000000402007388 */ /* 0x000fe20000000c00 */
[----:B------:R-:W-:Y:S01]  /*0360*/  LEA R3, R16, UR4, 0x2 ;  /* 0x0000000410037c11 */ /* 0x000fe2000f8e10ff */
[C---:B------:R-:W-:Y:S01]  /*0370*/  FADD R27, -R20.reuse, R5 ;  /* 0x00000005141b7221 */ /* 0x040fe20000000100 */
[C---:B-1----:R-:W-:Y:S01]  /*0380*/  FSETP.GT.AND P0, PT, R21.reuse, 8.50705917302346158658e+37, PT ;  /* 0x7e8000001500780b */ /* 0x042fe20003f04000 */
[----:B------:R1:W-:Y:S01]  /*0390*/  STS.128 [R2+0x10], R8 ;  /* 0x0000100802007388 */ /* 0x0003e20000000c00 */
[----:B------:R-:W-:Y:S01]  /*03a0*/  FSETP.GEU.AND P1, PT, R21, 1.175494350822287508e-38, PT ;  /* 0x008000001500780b */ /* 0x000fe20003f2e000 */
[C---:B------:R-:W-:Y:S01]  /*03b0*/  FADD R29, -R20.reuse, R6 ;  /* 0x00000006141d7221 */ /* 0x040fe20000000100 */
[----:B------:R-:W-:Y:S01]  /*03c0*/  FSEL R25, R25, 1, P0 ;  /* 0x3f80000019197808 */ /* 0x000fe20000000000 */
[----:B------:R-:W-:Y:S01]  /*03d0*/  BAR.SYNC.DEFER_BLOCKING 0x0 ;  /* 0x0000000000007b1d */ /* 0x000fe20000010000 */
[----:B------:R-:W-:Y:S01]  /*03e0*/  FADD R26, -R20, R7 ;  /* 0x00000007141a7221 */ /* 0x000fe20000000100 */
[----:B------:R-:W-:-:S04]  /*03f0*/  LOP3.LUT R16, R19, R16, RZ, 0xfc, !PT ;  /* 0x0000001013107212 */ /* 0x000fc800078efcff */
[----:B------:R-:W-:Y:S01]  /*0400*/  ULDC.64 UR4, c[0x0][0x210] ;  /* 0x0000840000047ab9 */ /* 0x000fe20000000a00 */
[C---:B------:R-:W-:Y:S02]  /*0410*/  IMAD.SHL.U32 R19, R16.reuse, 0x4, RZ ;  /* 0x0000000410137824 */ /* 0x040fe400078e00ff */
[----:B------:R-:W-:Y:S01]  /*0420*/  @P0 FMUL R21, R21, 0.25 ;  /* 0x3e80000015150820 */ /* 0x000fe20000400000 */
[----:B------:R-:W-:-:S04]  /*0430*/  IMAD.WIDE R22, R16, 0x4, R22 ;  /* 0x0000000410167825 */ /* 0x000fc800078e0216 */
[----:B------:R-:W-:Y:S01]  /*0440*/  @!P1 FMUL R25, R25, 16777216 ;  /* 0x4b80000019199820 */ /* 0x000fe20000400000 */
[----:B------:R-:W-:Y:S01]  /*0450*/  SHF.L.U64.HI R28, R16, 0x2, R28 ;  /* 0x00000002101c7819 */ /* 0x000fe2000001021c */
[----:B------:R-:W-:Y:S01]  /*0460*/  @!P1 FMUL R21, R21, 16777216 ;  /* 0x4b80000015159820 */ /* 0x000fe20000400000 */
[C---:B-1----:R-:W-:Y:S01]  /*0470*/  FADD R8, -R20.reuse, R8 ;  /* 0x0000000814087221 */ /* 0x042fe20000000100 */
[C---:B------:R-:W-:Y:S01]  /*0480*/  FADD R9, -R20.reuse, R9 ;  /* 0x0000000914097221 */ /* 0x040fe20000000100 */
[C---:B------:R-:W-:Y:S01]  /*0490*/  FADD R11, -R20.reuse, R11 ;  /* 0x0000000b140b7221 */ /* 0x040fe20000000100 */
[----:B------:R1:W2:Y:S01]  /*04a0*/  MUFU.RCP R24, R21 ;  /* 0x0000001500187308 */ /* 0x0002a20000001000 */
[----:B0-----:R-:W0:Y:S01]  /*04b0*/  LDS.128 R12, [R3] ;  /* 0x00000000030c7984 */ /* 0x001e220000000c00 */
[----:B-1----:R-:W-:Y:S01]  /*04c0*/  FADD R21, -R20, R10 ;  /* 0x0000000a14157221 */ /* 0x002fe20000000100 */
[----:B--2---:R-:W-:Y:S01]  /*04d0*/  FMUL R24, R24, R25 ;  /* 0x0000001918187220 */ /* 0x004fe20000400000 */
[----:B------:R-:W-:Y:S01]  /*04e0*/  FADD R25, -R20, R4 ;  /* 0x0000000414197221 */ /* 0x000fe20000000100 */
[----:B------:R-:W-:Y:S01]  /*04f0*/  IADD3 R20, P0, R19, UR4, RZ ;  /* 0x0000000413147c10 */ /* 0x000fe2000ff1e0ff */
[----:B------:R-:W1:Y:S01]  /*0500*/  LDS.128 R4, [R3+0x800] ;  /* 0x0008000003047984 */ /* 0x000e620000000c00 */
[C---:B------:R-:W-:Y:S01]  /*0510*/  FMUL R10, R24.reuse, R29 ;  /* 0x0000001d180a7220 */ /* 0x040fe20000400000 */
[C---:B------:R-:W-:Y:S01]  /*0520*/  FMUL R29, R24.reuse, R21 ;  /* 0x00000015181d7220 */ /* 0x040fe20000400000 */
[C---:B------:R-:W-:Y:S01]  /*0530*/  FMUL R21, R24.reuse, R8 ;  /* 0x0000000818157220 */ /* 0x040fe20000400000 */
[C---:B------:R-:W-:Y:S01]  /*0540*/  FMUL R25, R24.reuse, R25 ;  /* 0x0000001918197220 */ /* 0x040fe20000400000 */
[C---:B------:R-:W-:Y:S01]  /*0550*/  FMUL R27, R24.reuse, R27 ;  /* 0x0000001b181b7220 */ /* 0x040fe20000400000 */
[C---:B------:R-:W-:Y:S01]  /*0560*/  FMUL R26, R24.reuse, R26 ;  /* 0x0000001a181a7220 */ /* 0x040fe20000400000 */
[----:B------:R-:W-:Y:S01]  /*0570*/  FMUL R9, R24, R9 ;  /* 0x0000000918097220 */ /* 0x000fe20000400000 */
[C-C-:B------:R-:W-:Y:S01]  /*0580*/  FFMA R25, R17.reuse, R25, R18.reuse ;  /* 0x0000001911197223 */ /* 0x140fe20000000012 */
[C-C-:B------:R-:W-:Y:S01]  /*0590*/  FFMA R10, R17.reuse, R10, R18.reuse ;  /* 0x0000000a110a7223 */ /* 0x140fe20000000012 */
[C-C-:B------:R-:W-:Y:S01]  /*05a0*/  FFMA R27, R17.reuse, R27, R18.reuse ;  /* 0x0000001b111b7223 */ /* 0x140fe20000000012 */
[----:B------:R-:W-:-:S02]  /*05b0*/  FFMA R29, R17, R29, R18 ;  /* 0x0000001d111d7223 */ /* 0x000fc40000000012 */
[----:B------:R-:W-:Y:S02]  /*05c0*/  FSETP.GEU.AND P6, PT, R25, RZ, PT ;  /* 0x000000ff1900720b */ /* 0x000fe40003fce000 */
[----:B------:R-:W-:Y:S02]  /*05d0*/  FSETP.GEU.AND P5, PT, R27, RZ, PT ;  /* 0x000000ff1b00720b */ /* 0x000fe40003fae000 */
[----:B------:R-:W-:Y:S02]  /*05e0*/  FSEL R8, R25, RZ, P6 ;  /* 0x000000ff19087208 */ /* 0x000fe40003000000 */
[----:B------:R-:W-:-:S04]  /*05f0*/  FSETP.GEU.AND P4, PT, R10, RZ, PT ;  /* 0x000000ff0a00720b */ /* 0x000fc80003f8e000 */
[----:B------:R-:W-:Y:S01]  /*0600*/  FSEL R10, R10, RZ, P4 ;  /* 0x000000ff0a0a7208 */ /* 0x000fe20002000000 */
[----:B0-----:R0:W-:Y:S02]  /*0610*/  STG.E.128 desc[UR6][R22.64], R12 ;  /* 0x0000000c16007986 */ /* 0x0011e4000c101d06 */
[C-C-:B0-----:R-:W-:Y:S01]  /*0620*/  FFMA R12, R17.reuse, R21, R18.reuse ;  /* 0x00000015110c7223 */ /* 0x141fe20000000012 */
[----:B------:R-:W-:Y:S01]  /*0630*/  IADD3.X R21, R28, UR5, RZ, P0, !PT ;  /* 0x000000051c157c10 */ /* 0x000fe200087fe4ff */
[----:B------:R-:W-:Y:S01]  /*0640*/  FMUL R15, R24, R11 ;  /* 0x0000000b180f7220 */ /* 0x000fe20000400000 */
[C-C-:B------:R-:W-:Y:S01]  /*0650*/  FFMA R11, R17.reuse, R26, R18.reuse ;  /* 0x0000001a110b7223 */ /* 0x140fe20000000012 */
[C-C-:B------:R-:W-:Y:S01]  /*0660*/  FFMA R13, R17.reuse, R9, R18.reuse ;  /* 0x00000009110d7223 */ /* 0x140fe20000000012 */
[----:B------:R-:W-:Y:S01]  /*0670*/  FSETP.GEU.AND P2, PT, R12, RZ, PT ;  /* 0x000000ff0c00720b */ /* 0x000fe20003f4e000 */
[----:B-1----:R0:W-:Y:S01]  /*0680*/  STG.E.128 desc[UR6][R20.64+0x800], R4 ;  /* 0x0008000414007986 */ /* 0x0021e2000c101d06 */
[----:B------:R-:W-:Y:S01]  /*0690*/  FFMA R15, R17, R15, R18 ;  /* 0x0000000f110f7223 */ /* 0x000fe20000000012 */
[----:B------:R-:W-:Y:S01]  /*06a0*/  FSETP.GEU.AND P3, PT, R11, RZ, PT ;  /* 0x000000ff0b00720b */ /* 0x000fe20003f6e000 */
[----:B------:R-:W-:Y:S01]  /*06b0*/  ULDC.64 UR4, c[0x0][0x240] ;  /* 0x0000900000047ab9 */ /* 0x000fe20000000a00 */
[----:B------:R-:W-:Y:S01]  /*06c0*/  BAR.SYNC.DEFER_BLOCKING 0x0 ;  /* 0x0000000000007b1d */ /* 0x000fe20000010000 */
[----:B------:R-:W-:-:S02]  /*06d0*/  FSETP.GEU.AND P1, PT, R13, RZ, PT ;  /* 0x000000ff0d00720b */ /* 0x000fc40003f2e000 */
[----:B------:R-:W-:Y:S02]  /*06e0*/  FSETP.GEU.AND P0, PT, R29, RZ, PT ;  /* 0x000000ff1d00720b */ /* 0x000fe40003f0e000 */
[----:B------:R-:W-:Y:S02]  /*06f0*/  FSETP.GEU.AND P6, PT, R15, RZ, PT ;  /* 0x000000ff0f00720b */ /* 0x000fe40003fce000 */
[----:B------:R-:W-:Y:S02]  /*0700*/  FSEL R9, R27, RZ, P5 ;  /* 0x000000ff1b097208 */ /* 0x000fe40002800000 */
[----:B------:R-:W-:Y:S02]  /*0710*/  FSEL R11, R11, RZ, P3 ;  /* 0x000000ff0b0b7208 */ /* 0x000fe40001800000 */
[----:B------:R-:W-:Y:S02]  /*0720*/  FSEL R12, R12, RZ, P2 ;  /* 0x000000ff0c0c7208 */ /* 0x000fe40001000000 */
[----:B------:R-:W-:Y:S01]  /*0730*/  FSEL R13, R13, RZ, P1 ;  /* 0x000000ff0d0d7208 */ /* 0x000fe20000800000 */
[----:B0-----:R-:W0:Y:S01]  /*0740*/  LDC.64 R4, c[0x0][0x240] ;  /* 0x00009000ff047b82 */ /* 0x001e220000000a00 */
[----:B------:R-:W-:-:S02]  /*0750*/  FSEL R14, R29, RZ, P0 ;  /* 0x000000ff1d0e7208 */ /* 0x000fc40000000000 */
[----:B------:R-:W-:Y:S02]  /*0760*/  FSEL R15, R15, RZ, P6 ;  /* 0x000000ff0f0f7208 */ /* 0x000fe40003000000 */
[----:B------:R-:W-:Y:S02]  /*0770*/  FSETP.GTU.AND P2, PT, R10, RZ, PT ;  /* 0x000000ff0a00720b */ /* 0x000fe40003f4c000 */
[----:B------:R-:W-:Y:S02]  /*0780*/  FSETP.GTU.AND P0, PT, R8, RZ, PT ;  /* 0x000000ff0800720b */ /* 0x000fe40003f0c000 */
[----:B------:R-:W-:Y:S01]  /*0790*/  SEL R7, RZ, 0x1, P2 ;  /* 0x00000001ff077807 */ /* 0x000fe20001000000 */
[----:B------:R1:W-:Y:S01]  /*07a0*/  STS.128 [R2], R8 ;  /* 0x0000000802007388 */ /* 0x0003e20000000c00 */
[----:B------:R-:W-:Y:S02]  /*07b0*/  FSETP.GTU.AND P1, PT, R9, RZ, PT ;  /* 0x000000ff0900720b */ /* 0x000fe40003f2c000 */
[----:B------:R-:W-:Y:S01]  /*07c0*/  FSETP.GTU.AND P4, PT, R14, RZ, PT ;  /* 0x000000ff0e00720b */ /* 0x000fe20003f8c000 */
[----:B------:R2:W-:Y:S01]  /*07d0*/  STS.128 [R2+0x10], R12 ;  /* 0x0000100c02007388 */ /* 0x0005e20000000c00 */
[----:B------:R-:W-:Y:S01]  /*07e0*/  BAR.SYNC.DEFER_BLOCKING 0x0 ;  /* 0x0000000000007b1d */ /* 0x000fe20000010000 */
[----:B------:R-:W-:-:S02]  /*07f0*/  FSETP.GTU.AND P2, PT, R15, RZ, PT ;  /* 0x000000ff0f00720b */ /* 0x000fc40003f4c000 */
[----:B------:R-:W-:Y:S02]  /*0800*/  FSETP.GTU.AND P3, PT, R11, RZ, PT ;  /* 0x000000ff0b00720b */ /* 0x000fe40003f6c000 */
[----:B------:R-:W-:Y:S01]  /*0810*/  SEL R6, RZ, 0x1, P4 ;  /* 0x00000001ff067807 */ /* 0x000fe20002000000 */
[----:B0-----:R-:W-:Y:S01]  /*0820*/  IMAD.WIDE R4, R16, 0x4, R4 ;  /* 0x0000000410047825 */ /* 0x001fe200078e0204 */
[----:B-1----:R-:W-:Y:S02]  /*0830*/  SEL R9, RZ, 0x1, P1 ;  /* 0x00000001ff097807 */ /* 0x002fe40000800000 */
[----:B------:R-:W-:Y:S02]  /*0840*/  FSETP.GTU.AND P1, PT, R13, RZ, PT ;  /* 0x000000ff0d00720b */ /* 0x000fe40003f2c000 */
[----:B--2---:R-:W-:Y:S02]  /*0850*/  SEL R2, RZ, 0x1, P0 ;  /* 0x00000001ff027807 */ /* 0x004fe40000000000 */
[----:B------:R-:W-:-:S02]  /*0860*/  FSETP.GTU.AND P0, PT, R12, RZ, PT ;  /* 0x000000ff0c00720b */ /* 0x000fc40003f0c000 */
[----:B------:R-:W-:Y:S02]  /*0870*/  SEL R8, RZ, 0x1, P3 ;  /* 0x00000001ff087807 */ /* 0x000fe40001800000 */
[----:B------:R-:W-:Y:S02]  /*0880*/  SEL R12, RZ, 0x1, P0 ;  /* 0x00000001ff0c7807 */ /* 0x000fe40000000000 */
[----:B------:R-:W-:Y:S02]  /*0890*/  PRMT R9, R2, 0x3340, R9 ;  /* 0x0000334002097816 */ /* 0x000fe40000000009 */
[----:B------:R-:W-:Y:S01]  /*08a0*/  PRMT R8, R7, 0x3340, R8 ;  /* 0x0000334007087816 */ /* 0x000fe20000000008 */
[----:B------:R-:W0:Y:S01]  /*08b0*/  LDS.128 R20, [R3] ;  /* 0x0000000003147984 */ /* 0x000e220000000c00 */
[----:B------:R-:W-:Y:S02]  /*08c0*/  IADD3 R2, P0, R19, UR4, RZ ;  /* 0x0000000413027c10 */ /* 0x000fe4000ff1e0ff */
[----:B------:R-:W-:Y:S01]  /*08d0*/  PRMT R8, R9, 0x5410, R8 ;  /* 0x0000541009087816 */ /* 0x000fe20000000008 */
[----:B------:R1:W2:Y:S02]  /*08e0*/  LDS.128 R24, [R3+0x800] ;  /* 0x0008000003187984 */ /* 0x0002a40000000c00 */
[----:B-1----:R-:W-:-:S04]  /*08f0*/  SEL R3, RZ, 0x1, P2 ;  /* 0x00000001ff037807 */ /* 0x002fc80001000000 */
[----:B------:R-:W-:Y:S02]  /*0900*/  PRMT R10, R6, 0x3340, R3 ;  /* 0x00003340060a7816 */ /* 0x000fe40000000003 */
[----:B------:R-:W-:Y:S02]  /*0910*/  SEL R3, RZ, 0x1, P1 ;  /* 0x00000001ff037807 */ /* 0x000fe40000800000 */
[----:B------:R-:W-:Y:S02]  /*0920*/  IADD3 R6, P1, R0, UR8, RZ ;  /* 0x0000000800067c10 */ /* 0x000fe4000ff3e0ff */
[----:B------:R-:W-:Y:S02]  /*0930*/  PRMT R11, R12, 0x3340, R3 ;  /* 0x000033400c0b7816 */ /* 0x000fe40000000003 */
[----:B------:R-:W-:Y:S02]  /*0940*/  IADD3.X R3, R28, UR5, RZ, P0, !PT ;  /* 0x000000051c037c10 */ /* 0x000fe400087fe4ff */
[----:B------:R-:W-:-:S02]  /*0950*/  LEA.HI.X.SX32 R7, R0, UR9, 0x1, P1 ;  /* 0x0000000900077c11 */ /* 0x000fc400088f0eff */
[----:B------:R-:W-:Y:S01]  /*0960*/  PRMT R9, R11, 0x5410, R10 ;  /* 0x000054100b097816 */ /* 0x000fe2000000000a */
[----:B0-----:R-:W-:Y:S04]  /*0970*/  STG.E.128 desc[UR6][R4.64], R20 ;  /* 0x0000001404007986 */ /* 0x001fe8000c101d06 */
[----:B--2---:R-:W-:Y:S04]  /*0980*/  STG.E.128 desc[UR6][R2.64+0x800], R24 ;  /* 0x0008001802007986 */ /* 0x004fe8000c101d06 */
[----:B------:R-:W-:Y:S01]  /*0990*/  STG.E.64 desc[UR6][R6.64], R8 ;  /* 0x0000000806007986 */ /* 0x000fe2000c101b06 */
[----:B------:R-:W-:Y:S05]  /*09a0*/  EXIT ;  /* 0x000000000000794d */ /* 0x000fea0003800000 */
.L_x_0:
[----:B------:R-:W-:-:S00]  /*09b0*/  BRA `(.L_x_0) ;  /* 0xfffffffc00fc7947 */ /* 0x000fc0000383ffff */
[----:B------:R-:W-:-:S00]  /*09c0*/  NOP ;  /* 0x0000000000007918 */ /* 0x000fc00000000000 */
        /* <DEDUP_REMOVED lines=11> */
.L_x_1:


//--------------------- .nv.global.init           --------------------------
	.section	.nv.global.init,"aw",@progbits
.nv.global.init:
	.type		_$_str,@object
	.size		_$_str,(_$_str_$_2 - _$_str)
_$_str:
        /*0000*/ 	.byte	0x5f, 0x5f, 0x43, 0x55, 0x44, 0x41, 0x5f, 0x46, 0x54, 0x5a, 0x00
	.type		_$_str_$_2,@object
	.size		_$_str_$_2,(.L_1 - _$_str_$_2)
_$_str_$_2:
        /*000b*/ 	.byte	0x5f, 0x5f, 0x43, 0x55, 0x44, 0x41, 0x5f, 0x50, 0x52, 0x45, 0x43, 0x5f, 0x53, 0x51, 0x52, 0x54
        /*001b*/ 	.byte	0x00
.L_1:


//--------------------- .nv.shared.triton_poi_fused__native_batch_norm_legit_no_training_convolution_relu_threshold_backward_41 --------------------------
	.section	.nv.shared.triton_poi_fused__native_batch_norm_legit_no_training_convolution_relu_threshold_backward_41,"aw",@nobits
	.sectionflags	@""
	.align	16
	.zero		1024


//--------------------- .nv.constant0.triton_poi_fused__native_batch_norm_legit_no_training_convolution_relu_threshold_backward_41 --------------------------
	.section	.nv.constant0.triton_poi_fused__native_batch_norm_legit_no_training_convolution_relu_threshold_backward_41,"a",@progbits
	.sectionflags	@""
	.align	4
.nv.constant0.triton_poi_fused__native_batch_norm_legit_no_training_convolution_relu_threshold_backward_41:
	.zero		596
